	.headerflags	@"EF_CUDA_TEXMODE_UNIFIED EF_CUDA_64BIT_ADDRESS EF_CUDA_ACCELERATORS EF_CUDA_SM90 EF_CUDA_VIRTUAL_SM(EF_CUDA_SM90)"
	.elftype	@"ET_EXEC"


//--------------------- .nv.info                  --------------------------
	.section	.nv.info,"",@"SHT_CUDA_INFO"
	.align	4


	//----- nvinfo : EIATTR_REGCOUNT
	.align		4
        /*0000*/ 	.byte	0x04, 0x2f
        /*0002*/ 	.short	(.L_3 - .L_2)
	.align		4
.L_2:
        /*0004*/ 	.word	index@(triton_poi_fused__native_batch_norm_legit_no_training_add_relu_25)
        /*0008*/ 	.word	0x0000001c


	//----- nvinfo : EIATTR_MIN_STACK_SIZE
	.align		4
.L_3:
        /*000c*/ 	.byte	0x04, 0x12
        /*000e*/ 	.short	(.L_5 - .L_4)
	.align		4
.L_4:
        /*0010*/ 	.word	index@(triton_poi_fused__native_batch_norm_legit_no_training_add_relu_25)
        /*0014*/ 	.word	0x00000000


	//----- nvinfo : EIATTR_FRAME_SIZE
	.align		4
.L_5:
        /*0018*/ 	.byte	0x04, 0x11
        /*001a*/ 	.short	(.L_7 - .L_6)
	.align		4
.L_6:
        /*001c*/ 	.word	index@(triton_poi_fused__native_batch_norm_legit_no_training_add_relu_25)
        /*0020*/ 	.word	0x00000000


	//----- nvinfo : EIATTR_MIN_STACK_SIZE
	.align		4
.L_7:
        /*0024*/ 	.byte	0x04, 0x12
        /*0026*/ 	.short	(.L_9 - .L_8)
	.align		4
.L_8:
        /*0028*/ 	.word	index@(triton_poi_fused__native_batch_norm_legit_no_training_add_relu_25)
        /*002c*/ 	.word	0x00000000
.L_9:


//--------------------- .nv.info.triton_poi_fused__native_batch_norm_legit_no_training_add_relu_25 --------------------------
	.section	.nv.info.triton_poi_fused__native_batch_norm_legit_no_training_add_relu_25,"",@"SHT_CUDA_INFO"
	.sectionflags	@""
	.align	4


	//----- nvinfo : EIATTR_CUDA_API_VERSION
	.align		4
        /*0000*/ 	.byte	0x04, 0x37
        /*0002*/ 	.short	(.L_11 - .L_10)
.L_10:
        /*0004*/ 	.word	0x0000007c


	//----- nvinfo : EIATTR_KPARAM_INFO
	.align		4
.L_11:
        /*0008*/ 	.byte	0x04, 0x17
        /*000a*/ 	.short	(.L_13 - .L_12)
.L_12:
        /*000c*/ 	.word	0x00000000
        /*0010*/ 	.short	0x000b
        /*0012*/ 	.short	0x0058
        /*0014*/ 	.byte	0x00, 0xf0, 0x11, 0x00


	//----- nvinfo : EIATTR_KPARAM_INFO
	.align		4
.L_13:
        /*0018*/ 	.byte	0x04, 0x17
        /*001a*/ 	.short	(.L_15 - .L_14)
.L_14:
        /*001c*/ 	.word	0x00000000
        /*0020*/ 	.short	0x000a
        /*0022*/ 	.short	0x0050
        /*0024*/ 	.byte	0x00, 0xf4, 0x21, 0x00


	//----- nvinfo : EIATTR_KPARAM_INFO
	.align		4
.L_15:
        /*0028*/ 	.byte	0x04, 0x17
        /*002a*/ 	.short	(.L_17 - .L_16)
.L_16:
        /*002c*/ 	.word	0x00000000
        /*0030*/ 	.short	0x0009
        /*0032*/ 	.short	0x0048
        /*0034*/ 	.byte	0x00, 0xf4, 0x21, 0x00


	//----- nvinfo : EIATTR_KPARAM_INFO
	.align		4
.L_17:
        /*0038*/ 	.byte	0x04, 0x17
        /*003a*/ 	.short	(.L_19 - .L_18)
.L_18:
        /*003c*/ 	.word	0x00000000
        /*0040*/ 	.short	0x0008
        /*0042*/ 	.short	0x0040
        /*0044*/ 	.byte	0x00, 0xf4, 0x21, 0x00


	//----- nvinfo : EIATTR_KPARAM_INFO
	.align		4
.L_19:
        /*0048*/ 	.byte	0x04, 0x17
        /*004a*/ 	.short	(.L_21 - .L_20)
.L_20:
        /*004c*/ 	.word	0x00000000
        /*0050*/ 	.short	0x0007
        /*0052*/ 	.short	0x0038
        /*0054*/ 	.byte	0x00, 0xf4, 0x21, 0x00


	//----- nvinfo : EIATTR_KPARAM_INFO
	.align		4
.L_21:
        /*0058*/ 	.byte	0x04, 0x17
        /*005a*/ 	.short	(.L_23 - .L_22)
.L_22:
        /*005c*/ 	.word	0x00000000
        /*0060*/ 	.short	0x0006
        /*0062*/ 	.short	0x0030
        /*0064*/ 	.byte	0x00, 0xf4, 0x21, 0x00


	//----- nvinfo : EIATTR_KPARAM_INFO
	.align		4
.L_23:
        /*0068*/ 	.byte	0x04, 0x17
        /*006a*/ 	.short	(.L_25 - .L_24)
.L_24:
        /*006c*/ 	.word	0x00000000
        /*0070*/ 	.short	0x0005
        /*0072*/ 	.short	0x0028
        /*0074*/ 	.byte	0x00, 0xf4, 0x21, 0x00


	//----- nvinfo : EIATTR_KPARAM_INFO
	.align		4
.L_25:
        /*0078*/ 	.byte	0x04, 0x17
        /*007a*/ 	.short	(.L_27 - .L_26)
.L_26:
        /*007c*/ 	.word	0x00000000
        /*0080*/ 	.short	0x0004
        /*0082*/ 	.short	0x0020
        /*0084*/ 	.byte	0x00, 0xf4, 0x21, 0x00


	//----- nvinfo : EIATTR_KPARAM_INFO
	.align		4
.L_27:
        /*0088*/ 	.byte	0x04, 0x17
        /*008a*/ 	.short	(.L_29 - .L_28)
.L_28:
        /*008c*/ 	.word	0x00000000
        /*0090*/ 	.short	0x0003
        /*0092*/ 	.short	0x0018
        /*0094*/ 	.byte	0x00, 0xf4, 0x21, 0x00


	//----- nvinfo : EIATTR_KPARAM_INFO
	.align		4
.L_29:
        /*0098*/ 	.byte	0x04, 0x17
        /*009a*/ 	.short	(.L_31 - .L_30)
.L_30:
        /*009c*/ 	.word	0x00000000
        /*00a0*/ 	.short	0x0002
        /*00a2*/ 	.short	0x0010
        /*00a4*/ 	.byte	0x00, 0xf4, 0x21, 0x00


	//----- nvinfo : EIATTR_KPARAM_INFO
	.align		4
.L_31:
        /*00a8*/ 	.byte	0x04, 0x17
        /*00aa*/ 	.short	(.L_33 - .L_32)
.L_32:
        /*00ac*/ 	.word	0x00000000
        /*00b0*/ 	.short	0x0001
        /*00b2*/ 	.short	0x0008
        /*00b4*/ 	.byte	0x00, 0xf4, 0x21, 0x00


	//----- nvinfo : EIATTR_KPARAM_INFO
	.align		4
.L_33:
        /*00b8*/ 	.byte	0x04, 0x17
        /*00ba*/ 	.short	(.L_35 - .L_34)
.L_34:
        /*00bc*/ 	.word	0x00000000
        /*00c0*/ 	.short	0x0000
        /*00c2*/ 	.short	0x0000
        /*00c4*/ 	.byte	0x00, 0xf4, 0x21, 0x00


	//----- nvinfo : EIATTR_SPARSE_MMA_MASK
	.align		4
.L_35:
        /*00c8*/ 	.byte	0x03, 0x50
        /*00ca*/ 	.short	0x0000


	//----- nvinfo : EIATTR_MAXREG_COUNT
	.align		4
        /*00cc*/ 	.byte	0x03, 0x1b
        /*00ce*/ 	.short	0x00ff


	//----- nvinfo : EIATTR_EXIT_INSTR_OFFSETS
	.align		4
        /*00d0*/ 	.byte	0x04, 0x1c
        /*00d2*/ 	.short	(.L_37 - .L_36)


	//   ....[0]....
.L_36:
        /*00d4*/ 	.word	0x000004a0


	//----- nvinfo : EIATTR_REQNTID
	.align		4
.L_37:
        /*00d8*/ 	.byte	0x04, 0x10
        /*00da*/ 	.short	(.L_39 - .L_38)
.L_38:
        /*00dc*/ 	.word	0x00000080
        /*00e0*/ 	.word	0x00000001
        /*00e4*/ 	.word	0x00000001


	//----- nvinfo : EIATTR_CBANK_PARAM_SIZE
	.align		4
.L_39:
        /*00e8*/ 	.byte	0x03, 0x19
        /*00ea*/ 	.short	0x005c


	//----- nvinfo : EIATTR_PARAM_CBANK
	.align		4
        /*00ec*/ 	.byte	0x04, 0x0a
        /*00ee*/ 	.short	(.L_41 - .L_40)
	.align		4
.L_40:
        /*00f0*/ 	.word	index@(.nv.constant0.triton_poi_fused__native_batch_norm_legit_no_training_add_relu_25)
        /*00f4*/ 	.short	0x0210
        /*00f6*/ 	.short	0x005c


	//----- nvinfo : EIATTR_SW_WAR
	.align		4
.L_41:
        /*00f8*/ 	.byte	0x04, 0x36
        /*00fa*/ 	.short	(.L_43 - .L_42)
.L_42:
        /*00fc*/ 	.word	0x00000008
.L_43:


//--------------------- .nv.callgraph             --------------------------
	.section	.nv.callgraph,"",@"SHT_CUDA_CALLGRAPH"
	.align	4
	.sectionentsize	8
	.align		4
        /*0000*/ 	.word	0x00000000
	.align		4
        /*0004*/ 	.word	0xffffffff
	.align		4
        /*0008*/ 	.word	0x00000000
	.align		4
        /*000c*/ 	.word	0xfffffffe
	.align		4
        /*0010*/ 	.word	0x00000000
	.align		4
        /*0014*/ 	.word	0xfffffffd
	.align		4
        /*0018*/ 	.word	0x00000000
	.align		4
        /*001c*/ 	.word	0xfffffffc


//--------------------- .nv.constant4             --------------------------
	.section	.nv.constant4,"a",@progbits
	.align	8
	.align		8
.nv.constant4:
        /*0000*/ 	.dword	_$_str
	.align		8
        /*0008*/ 	.dword	_$_str_$_2


//--------------------- .text.triton_poi_fused__native_batch_norm_legit_no_training_add_relu_25 --------------------------
	.section	.text.triton_poi_fused__native_batch_norm_legit_no_training_add_relu_25,"ax",@progbits
	.align	128
        .global         triton_poi_fused__native_batch_norm_legit_no_training_add_relu_25
        .type           triton_poi_fused__native_batch_norm_legit_no_training_add_relu_25,@function
        .size           triton_poi_fused__native_batch_norm_legit_no_training_add_relu_25,(.L_x_1 - triton_poi_fused__native_batch_norm_legit_no_training_add_relu_25)
        .other          triton_poi_fused__native_batch_norm_legit_no_training_add_relu_25,@"STO_CUDA_ENTRY STV_DEFAULT"
triton_poi_fused__native_batch_norm_legit_no_training_add_relu_25:
.text.triton_poi_fused__native_batch_norm_legit_no_training_add_relu_25:
[----:B------:R-:W-:Y:S01]  /*0000*/  LDC R1, c[0x0][0x28] ;  /* 0x00000a00ff017b82 */ /* 0x000fe20000000800 */
[----:B------:R-:W1:Y:S07]  /*0010*/  S2R R10, SR_TID.X ;  /* 0x00000000000a7919 */ /* 0x000e6e0000002100 */
[----:B------:R-:W2:Y:S01]  /*0020*/  LDC.64 R14, c[0x0][0x228] ;  /* 0x00008a00ff0e7b82 */ /* 0x000ea20000000a00 */
[----:B------:R-:W-:Y:S01]  /*0030*/  ULDC.64 UR4, c[0x0][0x208] ;  /* 0x0000820000047ab9 */ /* 0x000fe20000000a00 */
[----:B------:R-:W3:Y:S06]  /*0040*/  S2R R3, SR_CTAID.X ;  /* 0x0000000000037919 */ /* 0x000eec0000002500 */
[----:B------:R-:W4:Y:S08]  /*0050*/  LDC.64 R22, c[0x0][0x250] ;  /* 0x00009400ff167b82 */ /* 0x000f300000000a00 */
[----:B------:R-:W5:Y:S08]  /*0060*/  LDC.64 R18, c[0x0][0x248] ;  /* 0x00009200ff127b82 */ /* 0x000f700000000a00 */
[----:B------:R-:W5:Y:S01]  /*0070*/  LDC.64 R24, c[0x0][0x218] ;  /* 0x00008600ff187b82 */ /* 0x000f620000000a00 */
[----:B-1----:R-:W-:-:S07]  /*0080*/  LOP3.LUT R10, R10, 0x7f, RZ, 0xc0, !PT ;  /* 0x0000007f0a0a7812 */ /* 0x002fce00078ec0ff */
[----:B------:R-:W1:Y:S01]  /*0090*/  LDC.64 R16, c[0x0][0x220] ;  /* 0x00008800ff107b82 */ /* 0x000e620000000a00 */
[----:B---3--:R-:W-:Y:S02]  /*00a0*/  SHF.R.S32.HI R0, RZ, 0x18, R3 ;  /* 0x00000018ff007819 */ /* 0x008fe40000011403 */
[----:B------:R-:W-:Y:S02]  /*00b0*/  LEA R10, R3, R10, 0x7 ;  /* 0x0000000a030a7211 */ /* 0x000fe400078e38ff */
[----:B------:R-:W-:-:S03]  /*00c0*/  SGXT R3, R0, 0x1 ;  /* 0x000000010003781a */ /* 0x000fc60000000200 */
[----:B------:R-:W3:Y:S01]  /*00d0*/  LDC.64 R20, c[0x0][0x240] ;  /* 0x00009000ff147b82 */ /* 0x000ee20000000a00 */
[----:B------:R-:W-:-:S04]  /*00e0*/  LEA.HI R3, R3, R10, RZ, 0xa ;  /* 0x0000000a03037211 */ /* 0x000fc800078f50ff */
[----:B------:R-:W-:-:S03]  /*00f0*/  LOP3.LUT R3, R3, 0xfffffc00, RZ, 0xc0, !PT ;  /* 0xfffffc0003037812 */ /* 0x000fc600078ec0ff */
[----:B------:R-:W3:Y:S01]  /*0100*/  LDC.64 R8, c[0x0][0x230] ;  /* 0x00008c00ff087b82 */ /* 0x000ee20000000a00 */
[----:B------:R-:W-:-:S05]  /*0110*/  IADD3 R13, R10, -R3, RZ ;  /* 0x800000030a0d7210 */ /* 0x000fca0007ffe0ff */
[C---:B--2---:R-:W-:Y:S02]  /*0120*/  IMAD.WIDE R14, R13.reuse, 0x4, R14 ;  /* 0x000000040d0e7825 */ /* 0x044fe400078e020e */
[----:B------:R-:W2:Y:S02]  /*0130*/  LDC.64 R6, c[0x0][0x238] ;  /* 0x00008e00ff067b82 */ /* 0x000ea40000000a00 */
[C---:B----4-:R-:W-:Y:S01]  /*0140*/  IMAD.WIDE R22, R13.reuse, 0x4, R22 ;  /* 0x000000040d167825 */ /* 0x050fe200078e0216 */
[----:B------:R4:W2:Y:S04]  /*0150*/  LDG.E.EL R0, desc[UR4][R14.64] ;  /* 0x000000040e007981 */ /* 0x0008a8000c2e1900 */
[----:B------:R-:W2:Y:S01]  /*0160*/  LDG.E.EL R11, desc[UR4][R22.64] ;  /* 0x00000004160b7981 */ /* 0x000ea2000c2e1900 */
[----:B------:R-:W2:Y:S01]  /*0170*/  LDC.64 R4, c[0x0][0x258] ;  /* 0x00009600ff047b82 */ /* 0x000ea20000000a00 */
[----:B-----5:R-:W-:-:S04]  /*0180*/  IMAD.WIDE R18, R13, 0x4, R18 ;  /* 0x000000040d127825 */ /* 0x020fc800078e0212 */
[C---:B0---4-:R-:W-:Y:S02]  /*0190*/  IMAD.WIDE R14, R10.reuse, 0x4, R24 ;  /* 0x000000040a0e7825 */ /* 0x051fe400078e0218 */
[----:B------:R-:W4:Y:S01]  /*01a0*/  LDG.E.EL R19, desc[UR4][R18.64] ;  /* 0x0000000412137981 */ /* 0x000f22000c2e1900 */
[----:B------:R-:W0:Y:S01]  /*01b0*/  LDC.64 R2, c[0x0][0x260] ;  /* 0x00009800ff027b82 */ /* 0x000e220000000a00 */
[C---:B-1----:R-:W-:Y:S02]  /*01c0*/  IMAD.WIDE R16, R13.reuse, 0x4, R16 ;  /* 0x000000040d107825 */ /* 0x042fe400078e0210 */
[----:B------:R-:W5:Y:S02]  /*01d0*/  LDG.E R14, desc[UR4][R14.64] ;  /* 0x000000040e0e7981 */ /* 0x000f64000c1e1900 */
[----:B---3--:R-:W-:Y:S02]  /*01e0*/  IMAD.WIDE R20, R10, 0x4, R20 ;  /* 0x000000040a147825 */ /* 0x008fe400078e0214 */
[----:B------:R-:W5:Y:S02]  /*01f0*/  LDG.E.EL R17, desc[UR4][R16.64] ;  /* 0x0000000410117981 */ /* 0x000f64000c2e1900 */
[----:B------:R-:W-:-:S02]  /*0200*/  IMAD.WIDE R8, R13, 0x4, R8 ;  /* 0x000000040d087825 */ /* 0x000fc400078e0208 */
[----:B------:R-:W4:Y:S02]  /*0210*/  LDG.E R12, desc[UR4][R20.64] ;  /* 0x00000004140c7981 */ /* 0x000f24000c1e1900 */
[C---:B--2---:R-:W-:Y:S02]  /*0220*/  IMAD.WIDE R6, R13.reuse, 0x4, R6 ;  /* 0x000000040d067825 */ /* 0x044fe400078e0206 */
[----:B------:R-:W2:Y:S02]  /*0230*/  LDG.E.EL R8, desc[UR4][R8.64] ;  /* 0x0000000408087981 */ /* 0x000ea4000c2e1900 */
[C---:B------:R-:W-:Y:S02]  /*0240*/  IMAD.WIDE R4, R13.reuse, 0x4, R4 ;  /* 0x000000040d047825 */ /* 0x040fe400078e0204 */
[----:B------:R-:W2:Y:S04]  /*0250*/  LDG.E.EL R7, desc[UR4][R6.64] ;  /* 0x0000000406077981 */ /* 0x000ea8000c2e1900 */
[----:B------:R1:W3:Y:S01]  /*0260*/  LDG.E.EL R4, desc[UR4][R4.64] ;  /* 0x0000000404047981 */ /* 0x0002e2000c2e1900 */
[----:B0-----:R-:W-:-:S05]  /*0270*/  IMAD.WIDE R2, R13, 0x4, R2 ;  /* 0x000000040d027825 */ /* 0x001fca00078e0202 */
[----:B------:R0:W3:Y:S01]  /*0280*/  LDG.E.EL R13, desc[UR4][R2.64] ;  /* 0x00000004020d7981 */ /* 0x0000e2000c2e1900 */
[----:B-1----:R-:W-:Y:S01]  /*0290*/  HFMA2.MMA R5, -RZ, RZ, 1.625, 0 ;  /* 0x3e800000ff057435 */ /* 0x002fe200000001ff */
[----:B0-----:R-:W0:Y:S02]  /*02a0*/  LDC.64 R2, c[0x0][0x210] ;  /* 0x00008400ff027b82 */ /* 0x001e240000000a00 */
[----:B0-----:R-:W-:-:S04]  /*02b0*/  IMAD.WIDE R2, R10, 0x4, R2 ;  /* 0x000000040a027825 */ /* 0x001fc800078e0202 */
[----:B------:R-:W-:Y:S01]  /*02c0*/  FADD R0, R0, 9.9999997473787516356e-06 ;  /* 0x3727c5ac00007421 */ /* 0x000fe20000000000 */
[----:B------:R-:W-:-:S03]  /*02d0*/  FADD R11, R11, 9.9999997473787516356e-06 ;  /* 0x3727c5ac0b0b7421 */ /* 0x000fc60000000000 */
[----:B------:R-:W0:Y:S08]  /*02e0*/  MUFU.SQRT R15, R0 ;  /* 0x00000000000f7308 */ /* 0x000e300000002000 */
[----:B------:R-:W1:Y:S01]  /*02f0*/  MUFU.SQRT R16, R11 ;  /* 0x0000000b00107308 */ /* 0x000e620000002000 */
[C---:B0-----:R-:W-:Y:S02]  /*0300*/  FSETP.GT.AND P0, PT, R15.reuse, 8.50705917302346158658e+37, PT ;  /* 0x7e8000000f00780b */ /* 0x041fe40003f04000 */
[----:B------:R-:W-:-:S02]  /*0310*/  FSETP.GEU.AND P2, PT, R15, 1.175494350822287508e-38, PT ;  /* 0x008000000f00780b */ /* 0x000fc40003f4e000 */
[C---:B-1----:R-:W-:Y:S02]  /*0320*/  FSETP.GT.AND P1, PT, R16.reuse, 8.50705917302346158658e+37, PT ;  /* 0x7e8000001000780b */ /* 0x042fe40003f24000 */
[----:B------:R-:W-:-:S07]  /*0330*/  FSETP.GEU.AND P3, PT, R16, 1.175494350822287508e-38, PT ;  /* 0x008000001000780b */ /* 0x000fce0003f6e000 */
[----:B------:R-:W-:-:S04]  /*0340*/  @P0 FMUL R15, R15, 0.25 ;  /* 0x3e8000000f0f0820 */ /* 0x000fc80000400000 */
[----:B------:R-:W-:Y:S01]  /*0350*/  @!P2 FMUL R15, R15, 16777216 ;  /* 0x4b8000000f0fa820 */ /* 0x000fe20000400000 */
[----:B------:R-:W-:-:S04]  /*0360*/  @P1 FMUL R16, R16, 0.25 ;  /* 0x3e80000010101820 */ /* 0x000fc80000400000 */
[----:B------:R-:W-:Y:S01]  /*0370*/  @!P3 FMUL R16, R16, 16777216 ;  /* 0x4b8000001010b820 */ /* 0x000fe20000400000 */
[----:B------:R-:W0:Y:S01]  /*0380*/  MUFU.RCP R15, R15 ;  /* 0x0000000f000f7308 */ /* 0x000e220000001000 */
[----:B------:R-:W-:-:S07]  /*0390*/  FSEL R0, R5, 1, P0 ;  /* 0x3f80000005007808 */ /* 0x000fce0000000000 */
[----:B------:R-:W1:Y:S01]  /*03a0*/  MUFU.RCP R16, R16 ;  /* 0x0000001000107308 */ /* 0x000e620000001000 */
[----:B------:R-:W-:Y:S01]  /*03b0*/  FSEL R5, R5, 1, P1 ;  /* 0x3f80000005057808 */ /* 0x000fe20000800000 */
[----:B------:R-:W-:-:S04]  /*03c0*/  @!P2 FMUL R0, R0, 16777216 ;  /* 0x4b8000000000a820 */ /* 0x000fc80000400000 */
[----:B------:R-:W-:Y:S01]  /*03d0*/  @!P3 FMUL R5, R5, 16777216 ;  /* 0x4b8000000505b820 */ /* 0x000fe20000400000 */
[----:B----4-:R-:W-:Y:S01]  /*03e0*/  FADD R12, R12, -R19 ;  /* 0x800000130c0c7221 */ /* 0x010fe20000000000 */
[----:B0-----:R-:W-:Y:S01]  /*03f0*/  FMUL R0, R15, R0 ;  /* 0x000000000f007220 */ /* 0x001fe20000400000 */
[----:B-----5:R-:W-:Y:S01]  /*0400*/  FADD R17, R14, -R17 ;  /* 0x800000110e117221 */ /* 0x020fe20000000000 */
[----:B-1----:R-:W-:-:S03]  /*0410*/  FMUL R5, R16, R5 ;  /* 0x0000000510057220 */ /* 0x002fc60000400000 */
[----:B------:R-:W-:Y:S01]  /*0420*/  FMUL R0, R0, R17 ;  /* 0x0000001100007220 */ /* 0x000fe20000400000 */
[----:B------:R-:W-:-:S03]  /*0430*/  FMUL R5, R5, R12 ;  /* 0x0000000c05057220 */ /* 0x000fc60000400000 */
[----:B--2---:R-:W-:Y:S01]  /*0440*/  FFMA R0, R8, R0, R7 ;  /* 0x0000000008007223 */ /* 0x004fe20000000007 */
[----:B---3--:R-:W-:-:S04]  /*0450*/  FFMA R5, R4, R5, R13 ;  /* 0x0000000504057223 */ /* 0x008fc8000000000d */
[C---:B------:R-:W-:Y:S01]  /*0460*/  FADD R4, R0.reuse, R5 ;  /* 0x0000000500047221 */ /* 0x040fe20000000000 */
[----:B------:R-:W-:-:S04]  /*0470*/  FSETP.GEU.AND P0, PT, R0, -R5, PT ;  /* 0x800000050000720b */ /* 0x000fc80003f0e000 */
[----:B------:R-:W-:-:S05]  /*0480*/  FSEL R5, R4, RZ, P0 ;  /* 0x000000ff04057208 */ /* 0x000fca0000000000 */
[----:B------:R-:W-:Y:S01]  /*0490*/  STG.E desc[UR4][R2.64], R5 ;  /* 0x0000000502007986 */ /* 0x000fe2000c101904 */
[----:B------:R-:W-:Y:S05]  /*04a0*/  EXIT ;  /* 0x000000000000794d */ /* 0x000fea0003800000 */
.L_x_0:
[----:B------:R-:W-:-:S00]  /*04b0*/  BRA `(.L_x_0) ;  /* 0xfffffffc00fc7947 */ /* 0x000fc0000383ffff */
[----:B------:R-:W-:-:S00]  /*04c0*/  NOP ;  /* 0x0000000000007918 */ /* 0x000fc00000000000 */
        /* <DEDUP_REMOVED lines=11> */
.L_x_1:


//--------------------- .nv.global.init           --------------------------
	.section	.nv.global.init,"aw",@progbits
.nv.global.init:
	.type		_$_str,@object
	.size		_$_str,(_$_str_$_2 - _$_str)
_$_str:
        /*0000*/ 	.byte	0x5f, 0x5f, 0x43, 0x55, 0x44, 0x41, 0x5f, 0x46, 0x54, 0x5a, 0x00
	.type		_$_str_$_2,@object
	.size		_$_str_$_2,(.L_1 - _$_str_$_2)
_$_str_$_2:
        /*000b*/ 	.byte	0x5f, 0x5f, 0x43, 0x55, 0x44, 0x41, 0x5f, 0x50, 0x52, 0x45, 0x43, 0x5f, 0x53, 0x51, 0x52, 0x54
        /*001b*/ 	.byte	0x00
.L_1:


//--------------------- .nv.constant0.triton_poi_fused__native_batch_norm_legit_no_training_add_relu_25 --------------------------
	.section	.nv.constant0.triton_poi_fused__native_batch_norm_legit_no_training_add_relu_25,"a",@progbits
	.sectionflags	@""
	.align	4
.nv.constant0.triton_poi_fused__native_batch_norm_legit_no_training_add_relu_25:
	.zero		620
